	.headerflags	@"EF_CUDA_TEXMODE_UNIFIED EF_CUDA_64BIT_ADDRESS EF_CUDA_ACCELERATORS EF_CUDA_SM90 EF_CUDA_VIRTUAL_SM(EF_CUDA_SM90)"
	.elftype	@"ET_EXEC"


//--------------------- .nv.info                  --------------------------
	.section	.nv.info,"",@"SHT_CUDA_INFO"
	.align	4


	//----- nvinfo : EIATTR_REGCOUNT
	.align		4
        /*0000*/ 	.byte	0x04, 0x2f
        /*0002*/ 	.short	(.L_3 - .L_2)
	.align		4
.L_2:
        /*0004*/ 	.word	index@(triton_poi_fused__native_batch_norm_legit_no_training__prelu_kernel_22)
        /*0008*/ 	.word	0x00000012


	//----- nvinfo : EIATTR_MIN_STACK_SIZE
	.align		4
.L_3:
        /*000c*/ 	.byte	0x04, 0x12
        /*000e*/ 	.short	(.L_5 - .L_4)
	.align		4
.L_4:
        /*0010*/ 	.word	index@(triton_poi_fused__native_batch_norm_legit_no_training__prelu_kernel_22)
        /*0014*/ 	.word	0x00000000


	//----- nvinfo : EIATTR_FRAME_SIZE
	.align		4
.L_5:
        /*0018*/ 	.byte	0x04, 0x11
        /*001a*/ 	.short	(.L_7 - .L_6)
	.align		4
.L_6:
        /*001c*/ 	.word	index@(triton_poi_fused__native_batch_norm_legit_no_training__prelu_kernel_22)
        /*0020*/ 	.word	0x00000000


	//----- nvinfo : EIATTR_MIN_STACK_SIZE
	.align		4
.L_7:
        /*0024*/ 	.byte	0x04, 0x12
        /*0026*/ 	.short	(.L_9 - .L_8)
	.align		4
.L_8:
        /*0028*/ 	.word	index@(triton_poi_fused__native_batch_norm_legit_no_training__prelu_kernel_22)
        /*002c*/ 	.word	0x00000000
.L_9:


//--------------------- .nv.info.triton_poi_fused__native_batch_norm_legit_no_training__prelu_kernel_22 --------------------------
	.section	.nv.info.triton_poi_fused__native_batch_norm_legit_no_training__prelu_kernel_22,"",@"SHT_CUDA_INFO"
	.sectionflags	@""
	.align	4


	//----- nvinfo : EIATTR_CUDA_API_VERSION
	.align		4
        /*0000*/ 	.byte	0x04, 0x37
        /*0002*/ 	.short	(.L_11 - .L_10)
.L_10:
        /*0004*/ 	.word	0x0000007c


	//----- nvinfo : EIATTR_KPARAM_INFO
	.align		4
.L_11:
        /*0008*/ 	.byte	0x04, 0x17
        /*000a*/ 	.short	(.L_13 - .L_12)
.L_12:
        /*000c*/ 	.word	0x00000000
        /*0010*/ 	.short	0x0007
        /*0012*/ 	.short	0x0038
        /*0014*/ 	.byte	0x00, 0xf0, 0x11, 0x00


	//----- nvinfo : EIATTR_KPARAM_INFO
	.align		4
.L_13:
        /*0018*/ 	.byte	0x04, 0x17
        /*001a*/ 	.short	(.L_15 - .L_14)
.L_14:
        /*001c*/ 	.word	0x00000000
        /*0020*/ 	.short	0x0006
        /*0022*/ 	.short	0x0030
        /*0024*/ 	.byte	0x00, 0xf4, 0x21, 0x00


	//----- nvinfo : EIATTR_KPARAM_INFO
	.align		4
.L_15:
        /*0028*/ 	.byte	0x04, 0x17
        /*002a*/ 	.short	(.L_17 - .L_16)
.L_16:
        /*002c*/ 	.word	0x00000000
        /*0030*/ 	.short	0x0005
        /*0032*/ 	.short	0x0028
        /*0034*/ 	.byte	0x00, 0xf4, 0x21, 0x00


	//----- nvinfo : EIATTR_KPARAM_INFO
	.align		4
.L_17:
        /*0038*/ 	.byte	0x04, 0x17
        /*003a*/ 	.short	(.L_19 - .L_18)
.L_18:
        /*003c*/ 	.word	0x00000000
        /*0040*/ 	.short	0x0004
        /*0042*/ 	.short	0x0020
        /*0044*/ 	.byte	0x00, 0xf4, 0x21, 0x00


	//----- nvinfo : EIATTR_KPARAM_INFO
	.align		4
.L_19:
        /*0048*/ 	.byte	0x04, 0x17
        /*004a*/ 	.short	(.L_21 - .L_20)
.L_20:
        /*004c*/ 	.word	0x00000000
        /*0050*/ 	.short	0x0003
        /*0052*/ 	.short	0x0018
        /*0054*/ 	.byte	0x00, 0xf4, 0x21, 0x00


	//----- nvinfo : EIATTR_KPARAM_INFO
	.align		4
.L_21:
        /*0058*/ 	.byte	0x04, 0x17
        /*005a*/ 	.short	(.L_23 - .L_22)
.L_22:
        /*005c*/ 	.word	0x00000000
        /*0060*/ 	.short	0x0002
        /*0062*/ 	.short	0x0010
        /*0064*/ 	.byte	0x00, 0xf4, 0x21, 0x00


	//----- nvinfo : EIATTR_KPARAM_INFO
	.align		4
.L_23:
        /*0068*/ 	.byte	0x04, 0x17
        /*006a*/ 	.short	(.L_25 - .L_24)
.L_24:
        /*006c*/ 	.word	0x00000000
        /*0070*/ 	.short	0x0001
        /*0072*/ 	.short	0x0008
        /*0074*/ 	.byte	0x00, 0xf4, 0x21, 0x00


	//----- nvinfo : EIATTR_KPARAM_INFO
	.align		4
.L_25:
        /*0078*/ 	.byte	0x04, 0x17
        /*007a*/ 	.short	(.L_27 - .L_26)
.L_26:
        /*007c*/ 	.word	0x00000000
        /*0080*/ 	.short	0x0000
        /*0082*/ 	.short	0x0000
        /*0084*/ 	.byte	0x00, 0xf4, 0x21, 0x00


	//----- nvinfo : EIATTR_SPARSE_MMA_MASK
	.align		4
.L_27:
        /*0088*/ 	.byte	0x03, 0x50
        /*008a*/ 	.short	0x0000


	//----- nvinfo : EIATTR_MAXREG_COUNT
	.align		4
        /*008c*/ 	.byte	0x03, 0x1b
        /*008e*/ 	.short	0x00ff


	//----- nvinfo : EIATTR_EXIT_INSTR_OFFSETS
	.align		4
        /*0090*/ 	.byte	0x04, 0x1c
        /*0092*/ 	.short	(.L_29 - .L_28)


	//   ....[0]....
.L_28:
        /*0094*/ 	.word	0x00000400


	//----- nvinfo : EIATTR_REQNTID
	.align		4
.L_29:
        /*0098*/ 	.byte	0x04, 0x10
        /*009a*/ 	.short	(.L_31 - .L_30)
.L_30:
        /*009c*/ 	.word	0x00000080
        /*00a0*/ 	.word	0x00000001
        /*00a4*/ 	.word	0x00000001


	//----- nvinfo : EIATTR_CBANK_PARAM_SIZE
	.align		4
.L_31:
        /*00a8*/ 	.byte	0x03, 0x19
        /*00aa*/ 	.short	0x003c


	//----- nvinfo : EIATTR_PARAM_CBANK
	.align		4
        /*00ac*/ 	.byte	0x04, 0x0a
        /*00ae*/ 	.short	(.L_33 - .L_32)
	.align		4
.L_32:
        /*00b0*/ 	.word	index@(.nv.constant0.triton_poi_fused__native_batch_norm_legit_no_training__prelu_kernel_22)
        /*00b4*/ 	.short	0x0210
        /*00b6*/ 	.short	0x003c


	//----- nvinfo : EIATTR_SW_WAR
	.align		4
.L_33:
        /*00b8*/ 	.byte	0x04, 0x36
        /*00ba*/ 	.short	(.L_35 - .L_34)
.L_34:
        /*00bc*/ 	.word	0x00000008
.L_35:


//--------------------- .nv.callgraph             --------------------------
	.section	.nv.callgraph,"",@"SHT_CUDA_CALLGRAPH"
	.align	4
	.sectionentsize	8
	.align		4
        /*0000*/ 	.word	0x00000000
	.align		4
        /*0004*/ 	.word	0xffffffff
	.align		4
        /*0008*/ 	.word	0x00000000
	.align		4
        /*000c*/ 	.word	0xfffffffe
	.align		4
        /*0010*/ 	.word	0x00000000
	.align		4
        /*0014*/ 	.word	0xfffffffd
	.align		4
        /*0018*/ 	.word	0x00000000
	.align		4
        /*001c*/ 	.word	0xfffffffc


//--------------------- .nv.constant4             --------------------------
	.section	.nv.constant4,"a",@progbits
	.align	8
	.align		8
.nv.constant4:
        /*0000*/ 	.dword	_$_str
	.align		8
        /*0008*/ 	.dword	_$_str_$_2


//--------------------- .text.triton_poi_fused__native_batch_norm_legit_no_training__prelu_kernel_22 --------------------------
	.section	.text.triton_poi_fused__native_batch_norm_legit_no_training__prelu_kernel_22,"ax",@progbits
	.align	128
        .global         triton_poi_fused__native_batch_norm_legit_no_training__prelu_kernel_22
        .type           triton_poi_fused__native_batch_norm_legit_no_training__prelu_kernel_22,@function
        .size           triton_poi_fused__native_batch_norm_legit_no_training__prelu_kernel_22,(.L_x_1 - triton_poi_fused__native_batch_norm_legit_no_training__prelu_kernel_22)
        .other          triton_poi_fused__native_batch_norm_legit_no_training__prelu_kernel_22,@"STO_CUDA_ENTRY STV_DEFAULT"
triton_poi_fused__native_batch_norm_legit_no_training__prelu_kernel_22:
.text.triton_poi_fused__native_batch_norm_legit_no_training__prelu_kernel_22:
[----:B------:R-:W-:Y:S01]  /*0000*/  LDC R1, c[0x0][0x28] ;  /* 0x00000a00ff017b82 */ /* 0x000fe20000000800 */
[----:B------:R-:W1:Y:S07]  /*0010*/  S2R R0, SR_TID.X ;  /* 0x0000000000007919 */ /* 0x000e6e0000002100 */
[----:B------:R-:W2:Y:S01]  /*0020*/  LDC.64 R2, c[0x0][0x228] ;  /* 0x00008a00ff027b82 */ /* 0x000ea20000000a00 */
[----:B------:R-:W-:Y:S01]  /*0030*/  ULDC.64 UR4, c[0x0][0x208] ;  /* 0x0000820000047ab9 */ /* 0x000fe20000000a00 */
[----:B------:R-:W3:Y:S06]  /*0040*/  S2R R7, SR_CTAID.X ;  /* 0x0000000000077919 */ /* 0x000eec0000002500 */
[----:B------:R-:W4:Y:S08]  /*0050*/  LDC.64 R8, c[0x0][0x220] ;  /* 0x00008800ff087b82 */ /* 0x000f300000000a00 */
[----:B------:R-:W5:Y:S08]  /*0060*/  LDC.64 R10, c[0x0][0x230] ;  /* 0x00008c00ff0a7b82 */ /* 0x000f700000000a00 */
[----:B------:R-:W5:Y:S01]  /*0070*/  LDC.64 R12, c[0x0][0x238] ;  /* 0x00008e00ff0c7b82 */ /* 0x000f620000000a00 */
[----:B-1----:R-:W-:-:S07]  /*0080*/  SHF.L.U32 R0, R0, 0x1, RZ ;  /* 0x0000000100007819 */ /* 0x002fce00000006ff */
[----:B------:R-:W1:Y:S01]  /*0090*/  LDC.64 R14, c[0x0][0x240] ;  /* 0x00009000ff0e7b82 */ /* 0x000e620000000a00 */
[----:B---3--:R-:W-:Y:S02]  /*00a0*/  SHF.R.S32.HI R5, RZ, 0x17, R7 ;  /* 0x00000017ff057819 */ /* 0x008fe40000011407 */
[----:B------:R-:W-:Y:S02]  /*00b0*/  LOP3.LUT R0, R0, 0xfe, RZ, 0xc0, !PT ;  /* 0x000000fe00007812 */ /* 0x000fe400078ec0ff */
[----:B------:R-:W-:Y:S02]  /*00c0*/  SGXT R5, R5, 0x1 ;  /* 0x000000010505781a */ /* 0x000fe40000000200 */
[----:B------:R-:W-:Y:S02]  /*00d0*/  LEA R0, R7, R0, 0x8 ;  /* 0x0000000007007211 */ /* 0x000fe400078e40ff */
[----:B------:R-:W3:Y:S02]  /*00e0*/  LDC.64 R6, c[0x0][0x218] ;  /* 0x00008600ff067b82 */ /* 0x000ee40000000a00 */
[----:B------:R-:W-:-:S04]  /*00f0*/  LEA.HI R5, R5, R0, RZ, 0x7 ;  /* 0x0000000005057211 */ /* 0x000fc800078f38ff */
[----:B------:R-:W-:-:S04]  /*0100*/  LOP3.LUT R5, R5, 0xffffff80, RZ, 0xc0, !PT ;  /* 0xffffff8005057812 */ /* 0x000fc800078ec0ff */
[----:B------:R-:W-:-:S05]  /*0110*/  IADD3 R4, R0, -R5, RZ ;  /* 0x8000000500047210 */ /* 0x000fca0007ffe0ff */
[----:B--2---:R-:W-:-:S06]  /*0120*/  IMAD.WIDE R2, R4, 0x4, R2 ;  /* 0x0000000404027825 */ /* 0x004fcc00078e0202 */
[----:B------:R-:W2:Y:S01]  /*0130*/  LDG.E.EL.64 R2, desc[UR4][R2.64] ;  /* 0x0000000402027981 */ /* 0x000ea2000c2e1b00 */
[----:B----4-:R-:W-:-:S04]  /*0140*/  IMAD.WIDE R8, R4, 0x4, R8 ;  /* 0x0000000404087825 */ /* 0x010fc800078e0208 */
[----:B---3--:R-:W-:Y:S02]  /*0150*/  IMAD.WIDE R6, R0, 0x4, R6 ;  /* 0x0000000400067825 */ /* 0x008fe400078e0206 */
[----:B------:R-:W3:Y:S04]  /*0160*/  LDG.E.EL.64 R8, desc[UR4][R8.64] ;  /* 0x0000000408087981 */ /* 0x000ee8000c2e1b00 */
[----:B------:R-:W3:Y:S01]  /*0170*/  LDG.E.64 R6, desc[UR4][R6.64] ;  /* 0x0000000406067981 */ /* 0x000ee2000c1e1b00 */
[----:B-----5:R-:W-:-:S04]  /*0180*/  IMAD.WIDE R10, R4, 0x4, R10 ;  /* 0x00000004040a7825 */ /* 0x020fc800078e020a */
[C---:B0-----:R-:W-:Y:S02]  /*0190*/  IMAD.WIDE R12, R4.reuse, 0x4, R12 ;  /* 0x00000004040c7825 */ /* 0x041fe400078e020c */
[----:B------:R-:W4:Y:S04]  /*01a0*/  LDG.E.EL.64 R10, desc[UR4][R10.64] ;  /* 0x000000040a0a7981 */ /* 0x000f28000c2e1b00 */
[----:B------:R-:W4:Y:S01]  /*01b0*/  LDG.E.EL.64 R12, desc[UR4][R12.64] ;  /* 0x000000040c0c7981 */ /* 0x000f22000c2e1b00 */
[----:B-1----:R-:W-:-:S06]  /*01c0*/  IMAD.WIDE R4, R4, 0x4, R14 ;  /* 0x0000000404047825 */ /* 0x002fcc00078e020e */
[----:B------:R-:W5:Y:S01]  /*01d0*/  LDG.E.EL.64 R4, desc[UR4][R4.64] ;  /* 0x0000000404047981 */ /* 0x000f62000c2e1b00 */
[----:B--2---:R-:W-:Y:S01]  /*01e0*/  FADD R2, R2, 0.0010000000474974513054 ;  /* 0x3a83126f02027421 */ /* 0x004fe20000000000 */
[----:B------:R-:W-:-:S03]  /*01f0*/  FADD R3, R3, 0.0010000000474974513054 ;  /* 0x3a83126f03037421 */ /* 0x000fc60000000000 */
[----:B------:R-:W0:Y:S08]  /*0200*/  MUFU.SQRT R14, R2 ;  /* 0x00000002000e7308 */ /* 0x000e300000002000 */
[----:B------:R-:W1:Y:S01]  /*0210*/  MUFU.SQRT R15, R3 ;  /* 0x00000003000f7308 */ /* 0x000e620000002000 */
[C---:B0-----:R-:W-:Y:S02]  /*0220*/  FSETP.GT.AND P0, PT, R14.reuse, 8.50705917302346158658e+37, PT ;  /* 0x7e8000000e00780b */ /* 0x041fe40003f04000 */
[----:B------:R-:W-:-:S02]  /*0230*/  FSETP.GEU.AND P2, PT, R14, 1.175494350822287508e-38, PT ;  /* 0x008000000e00780b */ /* 0x000fc40003f4e000 */
[C---:B-1----:R-:W-:Y:S02]  /*0240*/  FSETP.GT.AND P1, PT, R15.reuse, 8.50705917302346158658e+37, PT ;  /* 0x7e8000000f00780b */ /* 0x042fe40003f24000 */
[----:B------:R-:W-:-:S07]  /*0250*/  FSETP.GEU.AND P3, PT, R15, 1.175494350822287508e-38, PT ;  /* 0x008000000f00780b */ /* 0x000fce0003f6e000 */
[----:B------:R-:W-:Y:S01]  /*0260*/  @P0 FMUL R14, R14, 0.25 ;  /* 0x3e8000000e0e0820 */ /* 0x000fe20000400000 */
[----:B------:R-:W-:-:S03]  /*0270*/  HFMA2.MMA R2, -RZ, RZ, 1.625, 0 ;  /* 0x3e800000ff027435 */ /* 0x000fc600000001ff */
[----:B------:R-:W-:Y:S01]  /*0280*/  @!P2 FMUL R14, R14, 16777216 ;  /* 0x4b8000000e0ea820 */ /* 0x000fe20000400000 */
[----:B------:R-:W-:-:S04]  /*0290*/  @P1 FMUL R15, R15, 0.25 ;  /* 0x3e8000000f0f1820 */ /* 0x000fc80000400000 */
[----:B------:R-:W-:Y:S01]  /*02a0*/  @!P3 FMUL R15, R15, 16777216 ;  /* 0x4b8000000f0fb820 */ /* 0x000fe20000400000 */
[----:B------:R-:W0:Y:S01]  /*02b0*/  MUFU.RCP R14, R14 ;  /* 0x0000000e000e7308 */ /* 0x000e220000001000 */
[----:B------:R-:W-:-:S07]  /*02c0*/  FSEL R3, R2, 1, P0 ;  /* 0x3f80000002037808 */ /* 0x000fce0000000000 */
[----:B------:R-:W1:Y:S01]  /*02d0*/  MUFU.RCP R15, R15 ;  /* 0x0000000f000f7308 */ /* 0x000e620000001000 */
[----:B------:R-:W-:Y:S01]  /*02e0*/  FSEL R2, R2, 1, P1 ;  /* 0x3f80000002027808 */ /* 0x000fe20000800000 */
[----:B------:R-:W-:Y:S01]  /*02f0*/  @!P2 FMUL R3, R3, 16777216 ;  /* 0x4b8000000303a820 */ /* 0x000fe20000400000 */
[----:B---3--:R-:W-:-:S03]  /*0300*/  FADD R7, R7, -R9 ;  /* 0x8000000907077221 */ /* 0x008fc60000000000 */
[----:B------:R-:W-:Y:S01]  /*0310*/  @!P3 FMUL R2, R2, 16777216 ;  /* 0x4b8000000202b820 */ /* 0x000fe20000400000 */
[----:B------:R-:W-:Y:S01]  /*0320*/  FADD R6, R6, -R8 ;  /* 0x8000000806067221 */ /* 0x000fe20000000000 */
[----:B0-----:R-:W-:Y:S02]  /*0330*/  FMUL R9, R14, R3 ;  /* 0x000000030e097220 */ /* 0x001fe40000400000 */
[----:B-1----:R-:W-:Y:S02]  /*0340*/  FMUL R8, R15, R2 ;  /* 0x000000020f087220 */ /* 0x002fe40000400000 */
[----:B------:R-:W0:Y:S01]  /*0350*/  LDC.64 R2, c[0x0][0x210] ;  /* 0x00008400ff027b82 */ /* 0x000e220000000a00 */
[----:B------:R-:W-:Y:S01]  /*0360*/  FMUL R9, R6, R9 ;  /* 0x0000000906097220 */ /* 0x000fe20000400000 */
[----:B------:R-:W-:-:S03]  /*0370*/  FMUL R8, R7, R8 ;  /* 0x0000000807087220 */ /* 0x000fc60000400000 */
[----:B----4-:R-:W-:Y:S01]  /*0380*/  FFMA R10, R10, R9, R12 ;  /* 0x000000090a0a7223 */ /* 0x010fe2000000000c */
[----:B------:R-:W-:-:S04]  /*0390*/  FFMA R11, R11, R8, R13 ;  /* 0x000000080b0b7223 */ /* 0x000fc8000000000d */
[----:B------:R-:W-:Y:S02]  /*03a0*/  FSETP.GT.AND P0, PT, R10, RZ, PT ;  /* 0x000000ff0a00720b */ /* 0x000fe40003f04000 */
[----:B------:R-:W-:-:S11]  /*03b0*/  FSETP.GT.AND P1, PT, R11, RZ, PT ;  /* 0x000000ff0b00720b */ /* 0x000fd60003f24000 */
[----:B-----5:R-:W-:Y:S01]  /*03c0*/  @!P0 FMUL R10, R4, R10 ;  /* 0x0000000a040a8220 */ /* 0x020fe20000400000 */
[----:B0-----:R-:W-:-:S04]  /*03d0*/  IMAD.WIDE R2, R0, 0x4, R2 ;  /* 0x0000000400027825 */ /* 0x001fc800078e0202 */
[----:B------:R-:W-:-:S05]  /*03e0*/  @!P1 FMUL R11, R5, R11 ;  /* 0x0000000b050b9220 */ /* 0x000fca0000400000 */
[----:B------:R-:W-:Y:S01]  /*03f0*/  STG.E.64 desc[UR4][R2.64], R10 ;  /* 0x0000000a02007986 */ /* 0x000fe2000c101b04 */
[----:B------:R-:W-:Y:S05]  /*0400*/  EXIT ;  /* 0x000000000000794d */ /* 0x000fea0003800000 */
.L_x_0:
[----:B------:R-:W-:-:S00]  /*0410*/  BRA `(.L_x_0) ;  /* 0xfffffffc00fc7947 */ /* 0x000fc0000383ffff */
[----:B------:R-:W-:-:S00]  /*0420*/  NOP ;  /* 0x0000000000007918 */ /* 0x000fc00000000000 */
        /* <DEDUP_REMOVED lines=13> */
.L_x_1:


//--------------------- .nv.global.init           --------------------------
	.section	.nv.global.init,"aw",@progbits
.nv.global.init:
	.type		_$_str,@object
	.size		_$_str,(_$_str_$_2 - _$_str)
_$_str:
        /*0000*/ 	.byte	0x5f, 0x5f, 0x43, 0x55, 0x44, 0x41, 0x5f, 0x46, 0x54, 0x5a, 0x00
	.type		_$_str_$_2,@object
	.size		_$_str_$_2,(.L_1 - _$_str_$_2)
_$_str_$_2:
        /*000b*/ 	.byte	0x5f, 0x5f, 0x43, 0x55, 0x44, 0x41, 0x5f, 0x50, 0x52, 0x45, 0x43, 0x5f, 0x53, 0x51, 0x52, 0x54
        /*001b*/ 	.byte	0x00
.L_1:


//--------------------- .nv.constant0.triton_poi_fused__native_batch_norm_legit_no_training__prelu_kernel_22 --------------------------
	.section	.nv.constant0.triton_poi_fused__native_batch_norm_legit_no_training__prelu_kernel_22,"a",@progbits
	.sectionflags	@""
	.align	4
.nv.constant0.triton_poi_fused__native_batch_norm_legit_no_training__prelu_kernel_22:
	.zero		588
